//
// Generated by NVIDIA NVVM Compiler
//
// Compiler Build ID: CL-36424714
// Cuda compilation tools, release 13.0, V13.0.88
// Based on NVVM 20.0.0
//

.version 9.0
.target sm_100
.address_size 64

	// .globl	_Z11stackKernelPiS_iS_

.visible .entry _Z11stackKernelPiS_iS_(
	.param .u64 .ptr .align 1 _Z11stackKernelPiS_iS__param_0,
	.param .u64 .ptr .align 1 _Z11stackKernelPiS_iS__param_1,
	.param .u32 _Z11stackKernelPiS_iS__param_2,
	.param .u64 .ptr .align 1 _Z11stackKernelPiS_iS__param_3
)
{
	.reg .pred 	%p<4>;
	.reg .b32 	%r<10>;
	.reg .b64 	%rd<13>;

	ld.param.u64 	%rd4, [_Z11stackKernelPiS_iS__param_0];
	ld.param.u64 	%rd5, [_Z11stackKernelPiS_iS__param_1];
	ld.param.u32 	%r5, [_Z11stackKernelPiS_iS__param_2];
	ld.param.u64 	%rd3, [_Z11stackKernelPiS_iS__param_3];
	cvta.to.global.u64 	%rd1, %rd4;
	cvta.to.global.u64 	%rd2, %rd5;
	mov.u32 	%r1, %tid.x;
	setp.ne.s32 	%p1, %r1, 0;
	@%p1 bra 	$L__BB0_2;
	mov.b32 	%r6, -1;
	st.global.u32 	[%rd2], %r6;
$L__BB0_2:
	mov.u32 	%r7, %ctaid.x;
	mov.u32 	%r8, %ntid.x;
	mad.lo.s32 	%r2, %r7, %r8, %r1;
	atom.global.add.u32 	%r3, [%rd2], 1;
	setp.ge.s32 	%p2, %r3, %r5;
	@%p2 bra 	$L__BB0_4;
	mul.wide.s32 	%rd6, %r3, 4;
	add.s64 	%rd7, %rd1, %rd6;
	st.global.u32 	[%rd7], %r2;
$L__BB0_4:
	bar.sync 	0;
	atom.global.add.u32 	%r4, [%rd2], -1;
	setp.lt.s32 	%p3, %r4, 0;
	@%p3 bra 	$L__BB0_6;
	mul.wide.u32 	%rd8, %r4, 4;
	add.s64 	%rd9, %rd1, %rd8;
	ld.global.u32 	%r9, [%rd9];
	cvta.to.global.u64 	%rd10, %rd3;
	mul.wide.s32 	%rd11, %r2, 4;
	add.s64 	%rd12, %rd10, %rd11;
	st.global.u32 	[%rd12], %r9;
$L__BB0_6:
	ret;

}


// ===== COMPILED SASS (sm_100) =====

	.target	sm_100

	.elftype	@"ET_EXEC"


//--------------------- .note.nv.tkinfo           --------------------------
	.section	.note.nv.tkinfo,"",@"SHT_NOTE"
	.sectionflags	@"SHF_NOTE_NV_TKINFO"
	.tkinfo
        /*0018*/ 	.word	0x00000002
        /*0030*/ 	.string	""
        /*0030*/ 	.string	"ptxas"
        /*0030*/ 	.string	"Cuda compilation tools, release 13.0, V13.0.88"
        /*0030*/ 	.string	"Build cuda_13.0.r13.0/compiler.36424714_0"
        /*0030*/ 	.string	"-arch sm_100 -m 64 "



//--------------------- .note.nv.cuinfo           --------------------------
	.section	.note.nv.cuinfo,"",@"SHT_NOTE"
	.sectionflags	@"SHF_NOTE_NV_CUINFO"
        /*0018*/ 	.short	0x0002
        /*001a*/ 	.short	0x0064
        /*001c*/ 	.short	0x0082
	.zero		2


//--------------------- .nv.info                  --------------------------
	.section	.nv.info,"",@"SHT_CUDA_INFO"
	.align	4


	//----- nvinfo : EIATTR_REGCOUNT
	.align		4
        /*0000*/ 	.byte	0x04, 0x2f
        /*0002*/ 	.short	(.L_1 - .L_0)
	.align		4
.L_0:
        /*0004*/ 	.word	index@(_Z11stackKernelPiS_iS_)
        /*0008*/ 	.word	0x00000010


	//----- nvinfo : EIATTR_FRAME_SIZE
	.align		4
.L_1:
        /*000c*/ 	.byte	0x04, 0x11
        /*000e*/ 	.short	(.L_3 - .L_2)
	.align		4
.L_2:
        /*0010*/ 	.word	index@(_Z11stackKernelPiS_iS_)
        /*0014*/ 	.word	0x00000000


	//----- nvinfo : EIATTR_MIN_STACK_SIZE
	.align		4
.L_3:
        /*0018*/ 	.byte	0x04, 0x12
        /*001a*/ 	.short	(.L_5 - .L_4)
	.align		4
.L_4:
        /*001c*/ 	.word	index@(_Z11stackKernelPiS_iS_)
        /*0020*/ 	.word	0x00000000
.L_5:


//--------------------- .nv.compat                --------------------------
	.section	.nv.compat,"",@"SHT_CUDA_COMPAT_INFO"
	.align	4
        /*0000*/ 	.byte	0x02, 0x09, 0x00, 0x00, 0x02, 0x02, 0x01, 0x00, 0x02, 0x05, 0x05, 0x00, 0x03, 0x07, 0x01, 0x01
        /*0010*/ 	.byte	0x02, 0x03, 0x00, 0x00, 0x02, 0x06, 0x01, 0x00, 0x04, 0x0b, 0x08, 0x00, 0x09, 0x00, 0x00, 0x00
        /*0020*/ 	.byte	0x00, 0x00, 0x00, 0x00


//--------------------- .nv.info._Z11stackKernelPiS_iS_ --------------------------
	.section	.nv.info._Z11stackKernelPiS_iS_,"",@"SHT_CUDA_INFO"
	.sectionflags	@""
	.align	4


	//----- nvinfo : EIATTR_CUDA_API_VERSION
	.align		4
        /*0000*/ 	.byte	0x04, 0x37
        /*0002*/ 	.short	(.L_7 - .L_6)
.L_6:
        /*0004*/ 	.word	0x00000082


	//----- nvinfo : EIATTR_KPARAM_INFO
	.align		4
.L_7:
        /*0008*/ 	.byte	0x04, 0x17
        /*000a*/ 	.short	(.L_9 - .L_8)
.L_8:
        /*000c*/ 	.word	0x00000000
        /*0010*/ 	.short	0x0003
        /*0012*/ 	.short	0x0018
        /*0014*/ 	.byte	0x00, 0xf5, 0x21, 0x00


	//----- nvinfo : EIATTR_KPARAM_INFO
	.align		4
.L_9:
        /*0018*/ 	.byte	0x04, 0x17
        /*001a*/ 	.short	(.L_11 - .L_10)
.L_10:
        /*001c*/ 	.word	0x00000000
        /*0020*/ 	.short	0x0002
        /*0022*/ 	.short	0x0010
        /*0024*/ 	.byte	0x00, 0xf0, 0x11, 0x00


	//----- nvinfo : EIATTR_KPARAM_INFO
	.align		4
.L_11:
        /*0028*/ 	.byte	0x04, 0x17
        /*002a*/ 	.short	(.L_13 - .L_12)
.L_12:
        /*002c*/ 	.word	0x00000000
        /*0030*/ 	.short	0x0001
        /*0032*/ 	.short	0x0008
        /*0034*/ 	.byte	0x00, 0xf5, 0x21, 0x00


	//----- nvinfo : EIATTR_KPARAM_INFO
	.align		4
.L_13:
        /*0038*/ 	.byte	0x04, 0x17
        /*003a*/ 	.short	(.L_15 - .L_14)
.L_14:
        /*003c*/ 	.word	0x00000000
        /*0040*/ 	.short	0x0000
        /*0042*/ 	.short	0x0000
        /*0044*/ 	.byte	0x00, 0xf5, 0x21, 0x00


	//----- nvinfo : EIATTR_SPARSE_MMA_MASK
	.align		4
.L_15:
        /*0048*/ 	.byte	0x03, 0x50
        /*004a*/ 	.short	0x0000


	//----- nvinfo : EIATTR_MAXREG_COUNT
	.align		4
        /*004c*/ 	.byte	0x03, 0x1b
        /*004e*/ 	.short	0x00ff


	//----- nvinfo : EIATTR_NUM_BARRIERS
	.align		4
        /*0050*/ 	.byte	0x02, 0x4c
        /*0052*/ 	.byte	0x01
	.zero		1


	//----- nvinfo : EIATTR_MERCURY_ISA_VERSION
	.align		4
        /*0054*/ 	.byte	0x03, 0x5f
        /*0056*/ 	.short	0x0101


	//----- nvinfo : EIATTR_INT_WARP_WIDE_INSTR_OFFSETS
	.align		4
        /*0058*/ 	.byte	0x04, 0x31
        /*005a*/ 	.short	(.L_17 - .L_16)


	//   ....[0]....
.L_16:
        /*005c*/ 	.word	0x00000020


	//   ....[1]....
        /*0060*/ 	.word	0x000000e0


	//   ....[2]....
        /*0064*/ 	.word	0x00000160


	//   ....[3]....
        /*0068*/ 	.word	0x00000230


	//----- nvinfo : EIATTR_VRC_CTA_INIT_COUNT
	.align		4
.L_17:
        /*006c*/ 	.byte	0x02, 0x4a
	.zero		1
	.zero		1


	//----- nvinfo : EIATTR_EXIT_INSTR_OFFSETS
	.align		4
        /*0070*/ 	.byte	0x04, 0x1c
        /*0072*/ 	.short	(.L_19 - .L_18)


	//   ....[0]....
.L_18:
        /*0074*/ 	.word	0x00000260


	//   ....[1]....
        /*0078*/ 	.word	0x000002d0


	//----- nvinfo : EIATTR_CBANK_PARAM_SIZE
	.align		4
.L_19:
        /*007c*/ 	.byte	0x03, 0x19
        /*007e*/ 	.short	0x0020


	//----- nvinfo : EIATTR_PARAM_CBANK
	.align		4
        /*0080*/ 	.byte	0x04, 0x0a
        /*0082*/ 	.short	(.L_21 - .L_20)
	.align		4
.L_20:
        /*0084*/ 	.word	index@(.nv.constant0._Z11stackKernelPiS_iS_)
        /*0088*/ 	.short	0x0380
        /*008a*/ 	.short	0x0020


	//----- nvinfo : EIATTR_SW_WAR
	.align		4
.L_21:
        /*008c*/ 	.byte	0x04, 0x36
        /*008e*/ 	.short	(.L_23 - .L_22)
.L_22:
        /*0090*/ 	.word	0x00000008
.L_23:


//--------------------- .nv.callgraph             --------------------------
	.section	.nv.callgraph,"",@"SHT_CUDA_CALLGRAPH"
	.align	4
	.sectionentsize	8
	.align		4
        /*0000*/ 	.word	0x00000000
	.align		4
        /*0004*/ 	.word	0xffffffff
	.align		4
        /*0008*/ 	.word	0x00000000
	.align		4
        /*000c*/ 	.word	0xfffffffe
	.align		4
        /*0010*/ 	.word	0x00000000
	.align		4
        /*0014*/ 	.word	0xfffffffd
	.align		4
        /*0018*/ 	.word	0x00000000
	.align		4
        /*001c*/ 	.word	0xfffffffc


//--------------------- .text._Z11stackKernelPiS_iS_ --------------------------
	.section	.text._Z11stackKernelPiS_iS_,"ax",@progbits
	.align	128
        .global         _Z11stackKernelPiS_iS_
        .type           _Z11stackKernelPiS_iS_,@function
        .size           _Z11stackKernelPiS_iS_,(.L_x_1 - _Z11stackKernelPiS_iS_)
        .other          _Z11stackKernelPiS_iS_,@"STO_CUDA_ENTRY STV_DEFAULT"
_Z11stackKernelPiS_iS_:
.text._Z11stackKernelPiS_iS_:
[----:B------:R-:W-:Y:S01]  /*0000*/  LDC R1, c[0x0][0x37c] ;  /* 0x0000df00ff017b82 */ /* 0x000fe20000000800 */
[----:B------:R-:W0:Y:S01]  /*0010*/  S2R R7, SR_TID.X ;  /* 0x0000000000077919 */ /* 0x000e220000002100 */
[----:B------:R-:W-:-:S06]  /*0020*/  VOTEU.ANY UR6, UPT, PT ;  /* 0x0000000000067886 */ /* 0x000fcc00038e0100 */
[----:B------:R-:W1:Y:S01]  /*0030*/  LDC.64 R2, c[0x0][0x388] ;  /* 0x0000e200ff027b82 */ /* 0x000e620000000a00 */
[----:B------:R-:W2:Y:S01]  /*0040*/  FLO.U32 R6, UR6 ;  /* 0x0000000600067d00 */ /* 0x000ea200080e0000 */
[----:B------:R-:W2:Y:S01]  /*0050*/  S2R R13, SR_LANEID ;  /* 0x00000000000d7919 */ /* 0x000ea20000000000 */
[----:B------:R-:W1:Y:S06]  /*0060*/  LDCU.64 UR4, c[0x0][0x358] ;  /* 0x00006b00ff0477ac */ /* 0x000e6c0008000a00 */
[----:B------:R-:W3:Y:S01]  /*0070*/  POPC R11, UR6 ;  /* 0x00000006000b7d09 */ /* 0x000ee20008000000 */
[----:B0-----:R-:W-:-:S02]  /*0080*/  ISETP.NE.AND P0, PT, R7, RZ, PT ;  /* 0x000000ff0700720c */ /* 0x001fc40003f05270 */
[----:B--2---:R-:W-:-:S11]  /*0090*/  ISETP.EQ.U32.AND P1, PT, R6, R13, PT ;  /* 0x0000000d0600720c */ /* 0x004fd60003f22070 */
[----:B------:R-:W-:-:S05]  /*00a0*/  @!P0 IMAD.MOV.U32 R5, RZ, RZ, -0x1 ;  /* 0xffffffffff058424 */ /* 0x000fca00078e00ff */
[----:B-1----:R-:W-:Y:S04]  /*00b0*/  @!P0 STG.E desc[UR4][R2.64], R5 ;  /* 0x0000000502008986 */ /* 0x002fe8000c101904 */
[----:B---3--:R-:W2:Y:S01]  /*00c0*/  @P1 ATOMG.E.ADD.STRONG.GPU PT, R11, desc[UR4][R2.64], R11 ;  /* 0x8000000b020b19a8 */ /* 0x008ea200081ef104 */
[----:B------:R-:W0:Y:S01]  /*00d0*/  LDC R0, c[0x0][0x360] ;  /* 0x0000d800ff007b82 */ /* 0x000e220000000800 */
[----:B------:R-:W-:Y:S01]  /*00e0*/  VOTEU.ANY UR7, UPT, PT ;  /* 0x0000000000077886 */ /* 0x000fe200038e0100 */
[----:B------:R-:W1:Y:S01]  /*00f0*/  S2R R8, SR_LTMASK ;  /* 0x0000000000087919 */ /* 0x000e620000003900 */
[----:B------:R-:W3:Y:S01]  /*0100*/  FLO.U32 R12, UR7 ;  /* 0x00000007000c7d00 */ /* 0x000ee200080e0000 */
[----:B------:R-:W-:Y:S01]  /*0110*/  UPOPC UR8, UR7 ;  /* 0x00000007000872bf */ /* 0x000fe20008000000 */
[----:B---3--:R-:W-:-:S02]  /*0120*/  ISETP.EQ.U32.AND P1, PT, R12, R13, PT ;  /* 0x0000000d0c00720c */ /* 0x008fc40003f22070 */
[----:B-1----:R-:W-:Y:S01]  /*0130*/  LOP3.LUT R10, R8, UR6, RZ, 0xc0, !PT ;  /* 0x00000006080a7c12 */ /* 0x002fe2000f8ec0ff */
[----:B------:R-:W1:Y:S05]  /*0140*/  LDCU UR6, c[0x0][0x390] ;  /* 0x00007200ff0677ac */ /* 0x000e6a0008000800 */
[----:B------:R-:W3:Y:S01]  /*0150*/  POPC R10, R10 ;  /* 0x0000000a000a7309 */ /* 0x000ee20000000000 */
[----:B--2---:R2:W3:Y:S02]  /*0160*/  SHFL.IDX PT, R9, R11, R6, 0x1f ;  /* 0x00001f060b097589 */ /* 0x0044e400000e0000 */
[----:B--2---:R-:W-:Y:S01]  /*0170*/  IADD3 R11, PT, PT, RZ, -UR8, RZ ;  /* 0x80000008ff0b7c10 */ /* 0x004fe2000fffe0ff */
[----:B---3--:R-:W-:-:S05]  /*0180*/  IMAD.IADD R9, R9, 0x1, R10 ;  /* 0x0000000109097824 */ /* 0x008fca00078e020a */
[----:B-1----:R-:W-:Y:S01]  /*0190*/  ISETP.GE.AND P0, PT, R9, UR6, PT ;  /* 0x0000000609007c0c */ /* 0x002fe2000bf06270 */
[----:B------:R-:W0:-:S12]  /*01a0*/  S2UR UR6, SR_CTAID.X ;  /* 0x00000000000679c3 */ /* 0x000e180000002500 */
[----:B------:R-:W1:Y:S01]  /*01b0*/  @!P0 LDC.64 R4, c[0x0][0x380] ;  /* 0x0000e000ff048b82 */ /* 0x000e620000000a00 */
[----:B0-----:R-:W-:Y:S02]  /*01c0*/  IMAD R7, R0, UR6, R7 ;  /* 0x0000000600077c24 */ /* 0x001fe4000f8e0207 */
[----:B-1----:R-:W-:-:S05]  /*01d0*/  @!P0 IMAD.WIDE R4, R9, 0x4, R4 ;  /* 0x0000000409048825 */ /* 0x002fca00078e0204 */
[----:B------:R-:W-:Y:S01]  /*01e0*/  @!P0 STG.E desc[UR4][R4.64], R7 ;  /* 0x0000000704008986 */ /* 0x000fe2000c101904 */
[----:B------:R-:W-:Y:S06]  /*01f0*/  BAR.SYNC.DEFER_BLOCKING 0x0 ;  /* 0x0000000000007b1d */ /* 0x000fec0000010000 */
[----:B------:R-:W2:Y:S01]  /*0200*/  @P1 ATOMG.E.ADD.STRONG.GPU PT, R3, desc[UR4][R2.64], R11 ;  /* 0x8000000b020319a8 */ /* 0x000ea200081ef104 */
[----:B------:R-:W-:-:S06]  /*0210*/  LOP3.LUT R8, R8, UR7, RZ, 0xc0, !PT ;  /* 0x0000000708087c12 */ /* 0x000fcc000f8ec0ff */
[----:B------:R-:W0:Y:S01]  /*0220*/  POPC R8, R8 ;  /* 0x0000000800087309 */ /* 0x000e220000000000 */
[----:B--2---:R-:W0:Y:S02]  /*0230*/  SHFL.IDX PT, R9, R3, R12, 0x1f ;  /* 0x00001f0c03097589 */ /* 0x004e2400000e0000 */
[----:B0-----:R-:W-:-:S05]  /*0240*/  IMAD.IADD R9, R9, 0x1, -R8 ;  /* 0x0000000109097824 */ /* 0x001fca00078e0a08 */
[----:B------:R-:W-:-:S13]  /*0250*/  ISETP.GE.AND P0, PT, R9, RZ, PT ;  /* 0x000000ff0900720c */ /* 0x000fda0003f06270 */
[----:B------:R-:W-:Y:S05]  /*0260*/  @!P0 EXIT ;  /* 0x000000000000894d */ /* 0x000fea0003800000 */
[----:B------:R-:W0:Y:S08]  /*0270*/  LDC.64 R2, c[0x0][0x380] ;  /* 0x0000e000ff027b82 */ /* 0x000e300000000a00 */
[----:B------:R-:W1:Y:S01]  /*0280*/  LDC.64 R4, c[0x0][0x398] ;  /* 0x0000e600ff047b82 */ /* 0x000e620000000a00 */
[----:B0-----:R-:W-:-:S06]  /*0290*/  IMAD.WIDE.U32 R2, R9, 0x4, R2 ;  /* 0x0000000409027825 */ /* 0x001fcc00078e0002 */
[----:B------:R-:W2:Y:S01]  /*02a0*/  LDG.E R3, desc[UR4][R2.64] ;  /* 0x0000000402037981 */ /* 0x000ea2000c1e1900 */
[----:B-1----:R-:W-:-:S05]  /*02b0*/  IMAD.WIDE R4, R7, 0x4, R4 ;  /* 0x0000000407047825 */ /* 0x002fca00078e0204 */
[----:B--2---:R-:W-:Y:S01]  /*02c0*/  STG.E desc[UR4][R4.64], R3 ;  /* 0x0000000304007986 */ /* 0x004fe2000c101904 */
[----:B------:R-:W-:Y:S05]  /*02d0*/  EXIT ;  /* 0x000000000000794d */ /* 0x000fea0003800000 */
.L_x_0:
[----:B------:R-:W-:-:S00]  /*02e0*/  BRA `(.L_x_0) ;  /* 0xfffffffc00fc7947 */ /* 0x000fc0000383ffff */
[----:B------:R-:W-:-:S00]  /*02f0*/  NOP ;  /* 0x0000000000007918 */ /* 0x000fc00000000000 */
        /* <DEDUP_REMOVED lines=8> */
.L_x_1:


//--------------------- .nv.shared.reserved.0     --------------------------
	.section	.nv.shared.reserved.0,"aw",@nobits
	.weak		__nv_reservedSMEM_offset_0_alias
	.size		__nv_reservedSMEM_offset_0_alias, 0, 64
	.other		__nv_reservedSMEM_offset_0_alias,@"STO_CUDA_RESERVED_SHARED STV_DEFAULT"
__nv_reservedSMEM_offset_0_alias:
	.zero		0
	.zero		64


//--------------------- .nv.constant0._Z11stackKernelPiS_iS_ --------------------------
	.section	.nv.constant0._Z11stackKernelPiS_iS_,"a",@progbits
	.sectionflags	@""
	.align	4
.nv.constant0._Z11stackKernelPiS_iS_:
	.zero		928


//--------------------- SYMBOLS --------------------------

	.type		.nv.reservedSmem.offset0,@object
	.size		.nv.reservedSmem.offset0,0x4
